//
// Generated by NVIDIA NVVM Compiler
//
// Compiler Build ID: CL-36424714
// Cuda compilation tools, release 13.0, V13.0.88
// Based on NVVM 20.0.0
//

.version 9.0
.target sm_100
.address_size 64

	// .globl	_Z8mikernelfPfS_S_i

.visible .entry _Z8mikernelfPfS_S_i(
	.param .f32 _Z8mikernelfPfS_S_i_param_0,
	.param .u64 .ptr .align 1 _Z8mikernelfPfS_S_i_param_1,
	.param .u64 .ptr .align 1 _Z8mikernelfPfS_S_i_param_2,
	.param .u64 .ptr .align 1 _Z8mikernelfPfS_S_i_param_3,
	.param .u32 _Z8mikernelfPfS_S_i_param_4
)
{
	.reg .pred 	%p<2>;
	.reg .b32 	%r<6>;
	.reg .b32 	%f<5>;
	.reg .b64 	%rd<11>;

	ld.param.f32 	%f1, [_Z8mikernelfPfS_S_i_param_0];
	ld.param.u64 	%rd1, [_Z8mikernelfPfS_S_i_param_1];
	ld.param.u64 	%rd2, [_Z8mikernelfPfS_S_i_param_2];
	ld.param.u64 	%rd3, [_Z8mikernelfPfS_S_i_param_3];
	ld.param.u32 	%r2, [_Z8mikernelfPfS_S_i_param_4];
	mov.u32 	%r3, %ctaid.x;
	mov.u32 	%r4, %ntid.x;
	mov.u32 	%r5, %tid.x;
	mad.lo.s32 	%r1, %r3, %r4, %r5;
	setp.ge.s32 	%p1, %r1, %r2;
	@%p1 bra 	$L__BB0_2;
	cvta.to.global.u64 	%rd4, %rd1;
	cvta.to.global.u64 	%rd5, %rd2;
	cvta.to.global.u64 	%rd6, %rd3;
	mul.wide.s32 	%rd7, %r1, 4;
	add.s64 	%rd8, %rd4, %rd7;
	ld.global.f32 	%f2, [%rd8];
	add.s64 	%rd9, %rd5, %rd7;
	ld.global.f32 	%f3, [%rd9];
	fma.rn.f32 	%f4, %f1, %f2, %f3;
	add.s64 	%rd10, %rd6, %rd7;
	st.global.f32 	[%rd10], %f4;
$L__BB0_2:
	ret;

}


// ===== COMPILED SASS (sm_100) =====

	.target	sm_100

	.elftype	@"ET_EXEC"


//--------------------- .note.nv.tkinfo           --------------------------
	.section	.note.nv.tkinfo,"",@"SHT_NOTE"
	.sectionflags	@"SHF_NOTE_NV_TKINFO"
	.tkinfo
        /*0018*/ 	.word	0x00000002
        /*0030*/ 	.string	""
        /*0030*/ 	.string	"ptxas"
        /*0030*/ 	.string	"Cuda compilation tools, release 13.0, V13.0.88"
        /*0030*/ 	.string	"Build cuda_13.0.r13.0/compiler.36424714_0"
        /*0030*/ 	.string	"-arch sm_100 -m 64 "



//--------------------- .note.nv.cuinfo           --------------------------
	.section	.note.nv.cuinfo,"",@"SHT_NOTE"
	.sectionflags	@"SHF_NOTE_NV_CUINFO"
        /*0018*/ 	.short	0x0002
        /*001a*/ 	.short	0x0064
        /*001c*/ 	.short	0x0082
	.zero		2


//--------------------- .nv.info                  --------------------------
	.section	.nv.info,"",@"SHT_CUDA_INFO"
	.align	4


	//----- nvinfo : EIATTR_REGCOUNT
	.align		4
        /*0000*/ 	.byte	0x04, 0x2f
        /*0002*/ 	.short	(.L_1 - .L_0)
	.align		4
.L_0:
        /*0004*/ 	.word	index@(_Z8mikernelfPfS_S_i)
        /*0008*/ 	.word	0x0000000c


	//----- nvinfo : EIATTR_FRAME_SIZE
	.align		4
.L_1:
        /*000c*/ 	.byte	0x04, 0x11
        /*000e*/ 	.short	(.L_3 - .L_2)
	.align		4
.L_2:
        /*0010*/ 	.word	index@(_Z8mikernelfPfS_S_i)
        /*0014*/ 	.word	0x00000000


	//----- nvinfo : EIATTR_MIN_STACK_SIZE
	.align		4
.L_3:
        /*0018*/ 	.byte	0x04, 0x12
        /*001a*/ 	.short	(.L_5 - .L_4)
	.align		4
.L_4:
        /*001c*/ 	.word	index@(_Z8mikernelfPfS_S_i)
        /*0020*/ 	.word	0x00000000
.L_5:


//--------------------- .nv.compat                --------------------------
	.section	.nv.compat,"",@"SHT_CUDA_COMPAT_INFO"
	.align	4
        /*0000*/ 	.byte	0x02, 0x09, 0x00, 0x00, 0x02, 0x02, 0x01, 0x00, 0x02, 0x05, 0x05, 0x00, 0x03, 0x07, 0x01, 0x01
        /*0010*/ 	.byte	0x02, 0x03, 0x00, 0x00, 0x02, 0x06, 0x01, 0x00, 0x04, 0x0b, 0x08, 0x00, 0x09, 0x00, 0x00, 0x00
        /*0020*/ 	.byte	0x00, 0x00, 0x00, 0x00


//--------------------- .nv.info._Z8mikernelfPfS_S_i --------------------------
	.section	.nv.info._Z8mikernelfPfS_S_i,"",@"SHT_CUDA_INFO"
	.sectionflags	@""
	.align	4


	//----- nvinfo : EIATTR_CUDA_API_VERSION
	.align		4
        /*0000*/ 	.byte	0x04, 0x37
        /*0002*/ 	.short	(.L_7 - .L_6)
.L_6:
        /*0004*/ 	.word	0x00000082


	//----- nvinfo : EIATTR_KPARAM_INFO
	.align		4
.L_7:
        /*0008*/ 	.byte	0x04, 0x17
        /*000a*/ 	.short	(.L_9 - .L_8)
.L_8:
        /*000c*/ 	.word	0x00000000
        /*0010*/ 	.short	0x0004
        /*0012*/ 	.short	0x0020
        /*0014*/ 	.byte	0x00, 0xf0, 0x11, 0x00


	//----- nvinfo : EIATTR_KPARAM_INFO
	.align		4
.L_9:
        /*0018*/ 	.byte	0x04, 0x17
        /*001a*/ 	.short	(.L_11 - .L_10)
.L_10:
        /*001c*/ 	.word	0x00000000
        /*0020*/ 	.short	0x0003
        /*0022*/ 	.short	0x0018
        /*0024*/ 	.byte	0x00, 0xf5, 0x21, 0x00


	//----- nvinfo : EIATTR_KPARAM_INFO
	.align		4
.L_11:
        /*0028*/ 	.byte	0x04, 0x17
        /*002a*/ 	.short	(.L_13 - .L_12)
.L_12:
        /*002c*/ 	.word	0x00000000
        /*0030*/ 	.short	0x0002
        /*0032*/ 	.short	0x0010
        /*0034*/ 	.byte	0x00, 0xf5, 0x21, 0x00


	//----- nvinfo : EIATTR_KPARAM_INFO
	.align		4
.L_13:
        /*0038*/ 	.byte	0x04, 0x17
        /*003a*/ 	.short	(.L_15 - .L_14)
.L_14:
        /*003c*/ 	.word	0x00000000
        /*0040*/ 	.short	0x0001
        /*0042*/ 	.short	0x0008
        /*0044*/ 	.byte	0x00, 0xf5, 0x21, 0x00


	//----- nvinfo : EIATTR_KPARAM_INFO
	.align		4
.L_15:
        /*0048*/ 	.byte	0x04, 0x17
        /*004a*/ 	.short	(.L_17 - .L_16)
.L_16:
        /*004c*/ 	.word	0x00000000
        /*0050*/ 	.short	0x0000
        /*0052*/ 	.short	0x0000
        /*0054*/ 	.byte	0x00, 0xf0, 0x11, 0x00


	//----- nvinfo : EIATTR_SPARSE_MMA_MASK
	.align		4
.L_17:
        /*0058*/ 	.byte	0x03, 0x50
        /*005a*/ 	.short	0x0000


	//----- nvinfo : EIATTR_MAXREG_COUNT
	.align		4
        /*005c*/ 	.byte	0x03, 0x1b
        /*005e*/ 	.short	0x00ff


	//----- nvinfo : EIATTR_MERCURY_ISA_VERSION
	.align		4
        /*0060*/ 	.byte	0x03, 0x5f
        /*0062*/ 	.short	0x0101


	//----- nvinfo : EIATTR_VRC_CTA_INIT_COUNT
	.align		4
        /*0064*/ 	.byte	0x02, 0x4a
	.zero		1
	.zero		1


	//----- nvinfo : EIATTR_EXIT_INSTR_OFFSETS
	.align		4
        /*0068*/ 	.byte	0x04, 0x1c
        /*006a*/ 	.short	(.L_19 - .L_18)


	//   ....[0]....
.L_18:
        /*006c*/ 	.word	0x00000070


	//   ....[1]....
        /*0070*/ 	.word	0x00000140


	//----- nvinfo : EIATTR_CBANK_PARAM_SIZE
	.align		4
.L_19:
        /*0074*/ 	.byte	0x03, 0x19
        /*0076*/ 	.short	0x0024


	//----- nvinfo : EIATTR_PARAM_CBANK
	.align		4
        /*0078*/ 	.byte	0x04, 0x0a
        /*007a*/ 	.short	(.L_21 - .L_20)
	.align		4
.L_20:
        /*007c*/ 	.word	index@(.nv.constant0._Z8mikernelfPfS_S_i)
        /*0080*/ 	.short	0x0380
        /*0082*/ 	.short	0x0024


	//----- nvinfo : EIATTR_SW_WAR
	.align		4
.L_21:
        /*0084*/ 	.byte	0x04, 0x36
        /*0086*/ 	.short	(.L_23 - .L_22)
.L_22:
        /*0088*/ 	.word	0x00000008
.L_23:


//--------------------- .nv.callgraph             --------------------------
	.section	.nv.callgraph,"",@"SHT_CUDA_CALLGRAPH"
	.align	4
	.sectionentsize	8
	.align		4
        /*0000*/ 	.word	0x00000000
	.align		4
        /*0004*/ 	.word	0xffffffff
	.align		4
        /*0008*/ 	.word	0x00000000
	.align		4
        /*000c*/ 	.word	0xfffffffe
	.align		4
        /*0010*/ 	.word	0x00000000
	.align		4
        /*0014*/ 	.word	0xfffffffd
	.align		4
        /*0018*/ 	.word	0x00000000
	.align		4
        /*001c*/ 	.word	0xfffffffc


//--------------------- .text._Z8mikernelfPfS_S_i --------------------------
	.section	.text._Z8mikernelfPfS_S_i,"ax",@progbits
	.align	128
        .global         _Z8mikernelfPfS_S_i
        .type           _Z8mikernelfPfS_S_i,@function
        .size           _Z8mikernelfPfS_S_i,(.L_x_1 - _Z8mikernelfPfS_S_i)
        .other          _Z8mikernelfPfS_S_i,@"STO_CUDA_ENTRY STV_DEFAULT"
_Z8mikernelfPfS_S_i:
.text._Z8mikernelfPfS_S_i:
[----:B------:R-:W-:Y:S01]  /*0000*/  LDC R1, c[0x0][0x37c] ;  /* 0x0000df00ff017b82 */ /* 0x000fe20000000800 */
[----:B------:R-:W0:Y:S07]  /*0010*/  S2R R0, SR_TID.X ;  /* 0x0000000000007919 */ /* 0x000e2e0000002100 */
[----:B------:R-:W0:Y:S01]  /*0020*/  S2UR UR4, SR_CTAID.X ;  /* 0x00000000000479c3 */ /* 0x000e220000002500 */
[----:B------:R-:W1:Y:S07]  /*0030*/  LDCU UR5, c[0x0][0x3a0] ;  /* 0x00007400ff0577ac */ /* 0x000e6e0008000800 */
[----:B------:R-:W0:Y:S02]  /*0040*/  LDC R9, c[0x0][0x360] ;  /* 0x0000d800ff097b82 */ /* 0x000e240000000800 */
[----:B0-----:R-:W-:-:S05]  /*0050*/  IMAD R9, R9, UR4, R0 ;  /* 0x0000000409097c24 */ /* 0x001fca000f8e0200 */
[----:B-1----:R-:W-:-:S13]  /*0060*/  ISETP.GE.AND P0, PT, R9, UR5, PT ;  /* 0x0000000509007c0c */ /* 0x002fda000bf06270 */
[----:B------:R-:W-:Y:S05]  /*0070*/  @P0 EXIT ;  /* 0x000000000000094d */ /* 0x000fea0003800000 */
[----:B------:R-:W0:Y:S01]  /*0080*/  LDC.64 R2, c[0x0][0x388] ;  /* 0x0000e200ff027b82 */ /* 0x000e220000000a00 */
[----:B------:R-:W1:Y:S01]  /*0090*/  LDCU.64 UR4, c[0x0][0x358] ;  /* 0x00006b00ff0477ac */ /* 0x000e620008000a00 */
[----:B------:R-:W2:Y:S06]  /*00a0*/  LDCU UR6, c[0x0][0x380] ;  /* 0x00007000ff0677ac */ /* 0x000eac0008000800 */
[----:B------:R-:W3:Y:S08]  /*00b0*/  LDC.64 R4, c[0x0][0x390] ;  /* 0x0000e400ff047b82 */ /* 0x000ef00000000a00 */
[----:B------:R-:W4:Y:S01]  /*00c0*/  LDC.64 R6, c[0x0][0x398] ;  /* 0x0000e600ff067b82 */ /* 0x000f220000000a00 */
[----:B0-----:R-:W-:-:S06]  /*00d0*/  IMAD.WIDE R2, R9, 0x4, R2 ;  /* 0x0000000409027825 */ /* 0x001fcc00078e0202 */
[----:B-1----:R-:W2:Y:S01]  /*00e0*/  LDG.E R2, desc[UR4][R2.64] ;  /* 0x0000000402027981 */ /* 0x002ea2000c1e1900 */
[----:B---3--:R-:W-:-:S06]  /*00f0*/  IMAD.WIDE R4, R9, 0x4, R4 ;  /* 0x0000000409047825 */ /* 0x008fcc00078e0204 */
[----:B------:R-:W2:Y:S01]  /*0100*/  LDG.E R5, desc[UR4][R4.64] ;  /* 0x0000000404057981 */ /* 0x000ea2000c1e1900 */
[----:B----4-:R-:W-:-:S04]  /*0110*/  IMAD.WIDE R6, R9, 0x4, R6 ;  /* 0x0000000409067825 */ /* 0x010fc800078e0206 */
[----:B--2---:R-:W-:-:S05]  /*0120*/  FFMA R9, R2, UR6, R5 ;  /* 0x0000000602097c23 */ /* 0x004fca0008000005 */
[----:B------:R-:W-:Y:S01]  /*0130*/  STG.E desc[UR4][R6.64], R9 ;  /* 0x0000000906007986 */ /* 0x000fe2000c101904 */
[----:B------:R-:W-:Y:S05]  /*0140*/  EXIT ;  /* 0x000000000000794d */ /* 0x000fea0003800000 */
.L_x_0:
[----:B------:R-:W-:-:S00]  /*0150*/  BRA `(.L_x_0) ;  /* 0xfffffffc00fc7947 */ /* 0x000fc0000383ffff */
[----:B------:R-:W-:-:S00]  /*0160*/  NOP ;  /* 0x0000000000007918 */ /* 0x000fc00000000000 */
        /* <DEDUP_REMOVED lines=9> */
.L_x_1:


//--------------------- .nv.shared.reserved.0     --------------------------
	.section	.nv.shared.reserved.0,"aw",@nobits
	.weak		__nv_reservedSMEM_offset_0_alias
	.size		__nv_reservedSMEM_offset_0_alias, 0, 64
	.other		__nv_reservedSMEM_offset_0_alias,@"STO_CUDA_RESERVED_SHARED STV_DEFAULT"
__nv_reservedSMEM_offset_0_alias:
	.zero		0
	.zero		64


//--------------------- .nv.constant0._Z8mikernelfPfS_S_i --------------------------
	.section	.nv.constant0._Z8mikernelfPfS_S_i,"a",@progbits
	.sectionflags	@""
	.align	4
.nv.constant0._Z8mikernelfPfS_S_i:
	.zero		932


//--------------------- SYMBOLS --------------------------

	.type		.nv.reservedSmem.offset0,@object
	.size		.nv.reservedSmem.offset0,0x4
